//
// Generated by NVIDIA NVVM Compiler
//
// Compiler Build ID: CL-36424714
// Cuda compilation tools, release 13.0, V13.0.88
// Based on NVVM 20.0.0
//

.version 9.0
.target sm_100
.address_size 64

	// .globl	_Z20calculate_next_statev

.visible .entry _Z20calculate_next_statev()
{


	ret;

}


// ===== COMPILED SASS (sm_100) =====

	.target	sm_100

	.elftype	@"ET_EXEC"


//--------------------- .note.nv.tkinfo           --------------------------
	.section	.note.nv.tkinfo,"",@"SHT_NOTE"
	.sectionflags	@"SHF_NOTE_NV_TKINFO"
	.tkinfo
        /*0018*/ 	.word	0x00000002
        /*0030*/ 	.string	""
        /*0030*/ 	.string	"ptxas"
        /*0030*/ 	.string	"Cuda compilation tools, release 13.0, V13.0.88"
        /*0030*/ 	.string	"Build cuda_13.0.r13.0/compiler.36424714_0"
        /*0030*/ 	.string	"-arch sm_100 -m 64 "



//--------------------- .note.nv.cuinfo           --------------------------
	.section	.note.nv.cuinfo,"",@"SHT_NOTE"
	.sectionflags	@"SHF_NOTE_NV_CUINFO"
        /*0018*/ 	.short	0x0002
        /*001a*/ 	.short	0x0064
        /*001c*/ 	.short	0x0082
	.zero		2


//--------------------- .nv.info                  --------------------------
	.section	.nv.info,"",@"SHT_CUDA_INFO"
	.align	4


	//----- nvinfo : EIATTR_REGCOUNT
	.align		4
        /*0000*/ 	.byte	0x04, 0x2f
        /*0002*/ 	.short	(.L_1 - .L_0)
	.align		4
.L_0:
        /*0004*/ 	.word	index@(_Z20calculate_next_statev)
        /*0008*/ 	.word	0x00000004


	//----- nvinfo : EIATTR_FRAME_SIZE
	.align		4
.L_1:
        /*000c*/ 	.byte	0x04, 0x11
        /*000e*/ 	.short	(.L_3 - .L_2)
	.align		4
.L_2:
        /*0010*/ 	.word	index@(_Z20calculate_next_statev)
        /*0014*/ 	.word	0x00000000


	//----- nvinfo : EIATTR_MIN_STACK_SIZE
	.align		4
.L_3:
        /*0018*/ 	.byte	0x04, 0x12
        /*001a*/ 	.short	(.L_5 - .L_4)
	.align		4
.L_4:
        /*001c*/ 	.word	index@(_Z20calculate_next_statev)
        /*0020*/ 	.word	0x00000000
.L_5:


//--------------------- .nv.compat                --------------------------
	.section	.nv.compat,"",@"SHT_CUDA_COMPAT_INFO"
	.align	4
        /*0000*/ 	.byte	0x02, 0x09, 0x00, 0x00, 0x02, 0x02, 0x01, 0x00, 0x02, 0x05, 0x05, 0x00, 0x03, 0x07, 0x01, 0x01
        /*0010*/ 	.byte	0x02, 0x03, 0x00, 0x00, 0x02, 0x06, 0x01, 0x00, 0x04, 0x0b, 0x08, 0x00, 0x09, 0x00, 0x00, 0x00
        /*0020*/ 	.byte	0x00, 0x00, 0x00, 0x00


//--------------------- .nv.info._Z20calculate_next_statev --------------------------
	.section	.nv.info._Z20calculate_next_statev,"",@"SHT_CUDA_INFO"
	.sectionflags	@""
	.align	4


	//----- nvinfo : EIATTR_CUDA_API_VERSION
	.align		4
        /*0000*/ 	.byte	0x04, 0x37
        /*0002*/ 	.short	(.L_7 - .L_6)
.L_6:
        /*0004*/ 	.word	0x00000082


	//----- nvinfo : EIATTR_SPARSE_MMA_MASK
	.align		4
.L_7:
        /*0008*/ 	.byte	0x03, 0x50
        /*000a*/ 	.short	0x0000


	//----- nvinfo : EIATTR_MAXREG_COUNT
	.align		4
        /*000c*/ 	.byte	0x03, 0x1b
        /*000e*/ 	.short	0x00ff


	//----- nvinfo : EIATTR_MERCURY_ISA_VERSION
	.align		4
        /*0010*/ 	.byte	0x03, 0x5f
        /*0012*/ 	.short	0x0101


	//----- nvinfo : EIATTR_VRC_CTA_INIT_COUNT
	.align		4
        /*0014*/ 	.byte	0x02, 0x4a
	.zero		1
	.zero		1


	//----- nvinfo : EIATTR_EXIT_INSTR_OFFSETS
	.align		4
        /*0018*/ 	.byte	0x04, 0x1c
        /*001a*/ 	.short	(.L_9 - .L_8)


	//   ....[0]....
.L_8:
        /*001c*/ 	.word	0x00000010


	//----- nvinfo : EIATTR_SW_WAR
	.align		4
.L_9:
        /*0020*/ 	.byte	0x04, 0x36
        /*0022*/ 	.short	(.L_11 - .L_10)
.L_10:
        /*0024*/ 	.word	0x00000008
.L_11:


//--------------------- .nv.callgraph             --------------------------
	.section	.nv.callgraph,"",@"SHT_CUDA_CALLGRAPH"
	.align	4
	.sectionentsize	8
	.align		4
        /*0000*/ 	.word	0x00000000
	.align		4
        /*0004*/ 	.word	0xffffffff
	.align		4
        /*0008*/ 	.word	0x00000000
	.align		4
        /*000c*/ 	.word	0xfffffffe
	.align		4
        /*0010*/ 	.word	0x00000000
	.align		4
        /*0014*/ 	.word	0xfffffffd
	.align		4
        /*0018*/ 	.word	0x00000000
	.align		4
        /*001c*/ 	.word	0xfffffffc


//--------------------- .text._Z20calculate_next_statev --------------------------
	.section	.text._Z20calculate_next_statev,"ax",@progbits
	.align	128
        .global         _Z20calculate_next_statev
        .type           _Z20calculate_next_statev,@function
        .size           _Z20calculate_next_statev,(.L_x_1 - _Z20calculate_next_statev)
        .other          _Z20calculate_next_statev,@"STO_CUDA_ENTRY STV_DEFAULT"
_Z20calculate_next_statev:
.text._Z20calculate_next_statev:
[----:B------:R-:W-:Y:S01]  /*0000*/  LDC R1, c[0x0][0x37c] ;  /* 0x0000df00ff017b82 */ /* 0x000fe20000000800 */
[----:B------:R-:W-:Y:S05]  /*0010*/  EXIT ;  /* 0x000000000000794d */ /* 0x000fea0003800000 */
.L_x_0:
[----:B------:R-:W-:-:S00]  /*0020*/  BRA `(.L_x_0) ;  /* 0xfffffffc00fc7947 */ /* 0x000fc0000383ffff */
[----:B------:R-:W-:-:S00]  /*0030*/  NOP ;  /* 0x0000000000007918 */ /* 0x000fc00000000000 */
        /* <DEDUP_REMOVED lines=12> */
.L_x_1:


//--------------------- .nv.shared.reserved.0     --------------------------
	.section	.nv.shared.reserved.0,"aw",@nobits
	.weak		__nv_reservedSMEM_offset_0_alias
	.size		__nv_reservedSMEM_offset_0_alias, 0, 64
	.other		__nv_reservedSMEM_offset_0_alias,@"STO_CUDA_RESERVED_SHARED STV_DEFAULT"
__nv_reservedSMEM_offset_0_alias:
	.zero		0
	.zero		64


//--------------------- .nv.constant0._Z20calculate_next_statev --------------------------
	.section	.nv.constant0._Z20calculate_next_statev,"a",@progbits
	.sectionflags	@""
	.align	4
.nv.constant0._Z20calculate_next_statev:
	.zero		896


//--------------------- SYMBOLS --------------------------

	.type		.nv.reservedSmem.offset0,@object
	.size		.nv.reservedSmem.offset0,0x4
